//
// Generated by NVIDIA NVVM Compiler
//
// Compiler Build ID: CL-36424714
// Cuda compilation tools, release 13.0, V13.0.88
// Based on NVVM 20.0.0
//

.version 9.0
.target sm_100
.address_size 64

	// .globl	_Z18tiledConvolution1DPKfS0_Pfii
.extern .shared .align 16 .b8 shared_mem[];

.visible .entry _Z18tiledConvolution1DPKfS0_Pfii(
	.param .u64 .ptr .align 1 _Z18tiledConvolution1DPKfS0_Pfii_param_0,
	.param .u64 .ptr .align 1 _Z18tiledConvolution1DPKfS0_Pfii_param_1,
	.param .u64 .ptr .align 1 _Z18tiledConvolution1DPKfS0_Pfii_param_2,
	.param .u32 _Z18tiledConvolution1DPKfS0_Pfii_param_3,
	.param .u32 _Z18tiledConvolution1DPKfS0_Pfii_param_4
)
{
	.reg .pred 	%p<14>;
	.reg .b32 	%r<61>;
	.reg .b32 	%f<113>;
	.reg .b64 	%rd<24>;

	ld.param.u64 	%rd8, [_Z18tiledConvolution1DPKfS0_Pfii_param_0];
	ld.param.u64 	%rd10, [_Z18tiledConvolution1DPKfS0_Pfii_param_1];
	ld.param.u64 	%rd9, [_Z18tiledConvolution1DPKfS0_Pfii_param_2];
	ld.param.u32 	%r25, [_Z18tiledConvolution1DPKfS0_Pfii_param_3];
	ld.param.u32 	%r26, [_Z18tiledConvolution1DPKfS0_Pfii_param_4];
	cvta.to.global.u64 	%rd1, %rd10;
	mov.u32 	%r1, %tid.x;
	mov.u32 	%r27, %ctaid.x;
	mov.u32 	%r28, %ntid.x;
	mad.lo.s32 	%r2, %r27, %r28, %r1;
	shr.u32 	%r29, %r26, 31;
	add.s32 	%r30, %r26, %r29;
	shr.s32 	%r31, %r30, 1;
	sub.s32 	%r3, %r2, %r31;
	setp.lt.s32 	%p1, %r3, 0;
	setp.ge.s32 	%p2, %r3, %r25;
	or.pred  	%p3, %p1, %p2;
	@%p3 bra 	$L__BB0_2;
	cvta.to.global.u64 	%rd11, %rd8;
	mul.wide.u32 	%rd12, %r3, 4;
	add.s64 	%rd13, %rd11, %rd12;
	ld.global.f32 	%f14, [%rd13];
	shl.b32 	%r36, %r1, 2;
	mov.u32 	%r37, shared_mem;
	add.s32 	%r38, %r37, %r36;
	st.shared.f32 	[%r38], %f14;
	bra.uni 	$L__BB0_3;
$L__BB0_2:
	shl.b32 	%r32, %r1, 2;
	mov.u32 	%r33, shared_mem;
	add.s32 	%r34, %r33, %r32;
	mov.b32 	%r35, 0;
	st.shared.u32 	[%r34], %r35;
$L__BB0_3:
	bar.sync 	0;
	setp.ge.s32 	%p4, %r2, %r25;
	@%p4 bra 	$L__BB0_18;
	setp.lt.s32 	%p5, %r26, 1;
	mov.f32 	%f112, 0f00000000;
	@%p5 bra 	$L__BB0_17;
	and.b32  	%r4, %r26, 15;
	setp.lt.u32 	%p6, %r26, 16;
	mov.f32 	%f112, 0f00000000;
	mov.b32 	%r57, 0;
	@%p6 bra 	$L__BB0_8;
	and.b32  	%r57, %r26, 2147483632;
	neg.s32 	%r55, %r57;
	shl.b32 	%r40, %r1, 2;
	mov.u32 	%r41, shared_mem;
	add.s32 	%r42, %r40, %r41;
	add.s32 	%r54, %r42, 32;
	add.s64 	%rd22, %rd1, 32;
	mov.f32 	%f112, 0f00000000;
$L__BB0_7:
	.pragma "nounroll";
	ld.shared.f32 	%f19, [%r54+-32];
	ld.global.f32 	%f20, [%rd22+-32];
	fma.rn.f32 	%f21, %f19, %f20, %f112;
	ld.shared.f32 	%f22, [%r54+-28];
	ld.global.f32 	%f23, [%rd22+-28];
	fma.rn.f32 	%f24, %f22, %f23, %f21;
	ld.shared.f32 	%f25, [%r54+-24];
	ld.global.f32 	%f26, [%rd22+-24];
	fma.rn.f32 	%f27, %f25, %f26, %f24;
	ld.shared.f32 	%f28, [%r54+-20];
	ld.global.f32 	%f29, [%rd22+-20];
	fma.rn.f32 	%f30, %f28, %f29, %f27;
	ld.shared.f32 	%f31, [%r54+-16];
	ld.global.f32 	%f32, [%rd22+-16];
	fma.rn.f32 	%f33, %f31, %f32, %f30;
	ld.shared.f32 	%f34, [%r54+-12];
	ld.global.f32 	%f35, [%rd22+-12];
	fma.rn.f32 	%f36, %f34, %f35, %f33;
	ld.shared.f32 	%f37, [%r54+-8];
	ld.global.f32 	%f38, [%rd22+-8];
	fma.rn.f32 	%f39, %f37, %f38, %f36;
	ld.shared.f32 	%f40, [%r54+-4];
	ld.global.f32 	%f41, [%rd22+-4];
	fma.rn.f32 	%f42, %f40, %f41, %f39;
	ld.shared.f32 	%f43, [%r54];
	ld.global.f32 	%f44, [%rd22];
	fma.rn.f32 	%f45, %f43, %f44, %f42;
	ld.shared.f32 	%f46, [%r54+4];
	ld.global.f32 	%f47, [%rd22+4];
	fma.rn.f32 	%f48, %f46, %f47, %f45;
	ld.shared.f32 	%f49, [%r54+8];
	ld.global.f32 	%f50, [%rd22+8];
	fma.rn.f32 	%f51, %f49, %f50, %f48;
	ld.shared.f32 	%f52, [%r54+12];
	ld.global.f32 	%f53, [%rd22+12];
	fma.rn.f32 	%f54, %f52, %f53, %f51;
	ld.shared.f32 	%f55, [%r54+16];
	ld.global.f32 	%f56, [%rd22+16];
	fma.rn.f32 	%f57, %f55, %f56, %f54;
	ld.shared.f32 	%f58, [%r54+20];
	ld.global.f32 	%f59, [%rd22+20];
	fma.rn.f32 	%f60, %f58, %f59, %f57;
	ld.shared.f32 	%f61, [%r54+24];
	ld.global.f32 	%f62, [%rd22+24];
	fma.rn.f32 	%f63, %f61, %f62, %f60;
	ld.shared.f32 	%f64, [%r54+28];
	ld.global.f32 	%f65, [%rd22+28];
	fma.rn.f32 	%f112, %f64, %f65, %f63;
	add.s32 	%r55, %r55, 16;
	add.s32 	%r54, %r54, 64;
	add.s64 	%rd22, %rd22, 64;
	setp.ne.s32 	%p7, %r55, 0;
	@%p7 bra 	$L__BB0_7;
$L__BB0_8:
	setp.eq.s32 	%p8, %r4, 0;
	@%p8 bra 	$L__BB0_17;
	and.b32  	%r13, %r26, 7;
	setp.lt.u32 	%p9, %r4, 8;
	@%p9 bra 	$L__BB0_11;
	add.s32 	%r43, %r57, %r1;
	shl.b32 	%r44, %r43, 2;
	mov.u32 	%r45, shared_mem;
	add.s32 	%r46, %r45, %r44;
	ld.shared.f32 	%f67, [%r46];
	mul.wide.u32 	%rd14, %r57, 4;
	add.s64 	%rd15, %rd1, %rd14;
	ld.global.f32 	%f68, [%rd15];
	fma.rn.f32 	%f69, %f67, %f68, %f112;
	ld.shared.f32 	%f70, [%r46+4];
	ld.global.f32 	%f71, [%rd15+4];
	fma.rn.f32 	%f72, %f70, %f71, %f69;
	ld.shared.f32 	%f73, [%r46+8];
	ld.global.f32 	%f74, [%rd15+8];
	fma.rn.f32 	%f75, %f73, %f74, %f72;
	ld.shared.f32 	%f76, [%r46+12];
	ld.global.f32 	%f77, [%rd15+12];
	fma.rn.f32 	%f78, %f76, %f77, %f75;
	ld.shared.f32 	%f79, [%r46+16];
	ld.global.f32 	%f80, [%rd15+16];
	fma.rn.f32 	%f81, %f79, %f80, %f78;
	ld.shared.f32 	%f82, [%r46+20];
	ld.global.f32 	%f83, [%rd15+20];
	fma.rn.f32 	%f84, %f82, %f83, %f81;
	ld.shared.f32 	%f85, [%r46+24];
	ld.global.f32 	%f86, [%rd15+24];
	fma.rn.f32 	%f87, %f85, %f86, %f84;
	ld.shared.f32 	%f88, [%r46+28];
	ld.global.f32 	%f89, [%rd15+28];
	fma.rn.f32 	%f112, %f88, %f89, %f87;
	add.s32 	%r57, %r57, 8;
$L__BB0_11:
	setp.eq.s32 	%p10, %r13, 0;
	@%p10 bra 	$L__BB0_17;
	and.b32  	%r16, %r26, 3;
	setp.lt.u32 	%p11, %r13, 4;
	@%p11 bra 	$L__BB0_14;
	add.s32 	%r47, %r57, %r1;
	shl.b32 	%r48, %r47, 2;
	mov.u32 	%r49, shared_mem;
	add.s32 	%r50, %r49, %r48;
	ld.shared.f32 	%f91, [%r50];
	mul.wide.u32 	%rd16, %r57, 4;
	add.s64 	%rd17, %rd1, %rd16;
	ld.global.f32 	%f92, [%rd17];
	fma.rn.f32 	%f93, %f91, %f92, %f112;
	ld.shared.f32 	%f94, [%r50+4];
	ld.global.f32 	%f95, [%rd17+4];
	fma.rn.f32 	%f96, %f94, %f95, %f93;
	ld.shared.f32 	%f97, [%r50+8];
	ld.global.f32 	%f98, [%rd17+8];
	fma.rn.f32 	%f99, %f97, %f98, %f96;
	ld.shared.f32 	%f100, [%r50+12];
	ld.global.f32 	%f101, [%rd17+12];
	fma.rn.f32 	%f112, %f100, %f101, %f99;
	add.s32 	%r57, %r57, 4;
$L__BB0_14:
	setp.eq.s32 	%p12, %r16, 0;
	@%p12 bra 	$L__BB0_17;
	mul.wide.u32 	%rd18, %r57, 4;
	add.s64 	%rd23, %rd1, %rd18;
	add.s32 	%r51, %r1, %r57;
	shl.b32 	%r52, %r51, 2;
	mov.u32 	%r53, shared_mem;
	add.s32 	%r60, %r53, %r52;
	neg.s32 	%r59, %r16;
$L__BB0_16:
	.pragma "nounroll";
	ld.shared.f32 	%f102, [%r60];
	ld.global.f32 	%f103, [%rd23];
	fma.rn.f32 	%f112, %f102, %f103, %f112;
	add.s64 	%rd23, %rd23, 4;
	add.s32 	%r60, %r60, 4;
	add.s32 	%r59, %r59, 1;
	setp.ne.s32 	%p13, %r59, 0;
	@%p13 bra 	$L__BB0_16;
$L__BB0_17:
	cvta.to.global.u64 	%rd19, %rd9;
	mul.wide.s32 	%rd20, %r2, 4;
	add.s64 	%rd21, %rd19, %rd20;
	st.global.f32 	[%rd21], %f112;
$L__BB0_18:
	ret;

}


// ===== COMPILED SASS (sm_100) =====

	.target	sm_100

	.elftype	@"ET_EXEC"


//--------------------- .note.nv.tkinfo           --------------------------
	.section	.note.nv.tkinfo,"",@"SHT_NOTE"
	.sectionflags	@"SHF_NOTE_NV_TKINFO"
	.tkinfo
        /*0018*/ 	.word	0x00000002
        /*0030*/ 	.string	""
        /*0030*/ 	.string	"ptxas"
        /*0030*/ 	.string	"Cuda compilation tools, release 13.0, V13.0.88"
        /*0030*/ 	.string	"Build cuda_13.0.r13.0/compiler.36424714_0"
        /*0030*/ 	.string	"-arch sm_100 -m 64 "



//--------------------- .note.nv.cuinfo           --------------------------
	.section	.note.nv.cuinfo,"",@"SHT_NOTE"
	.sectionflags	@"SHF_NOTE_NV_CUINFO"
        /*0018*/ 	.short	0x0002
        /*001a*/ 	.short	0x0064
        /*001c*/ 	.short	0x0082
	.zero		2


//--------------------- .nv.info                  --------------------------
	.section	.nv.info,"",@"SHT_CUDA_INFO"
	.align	4


	//----- nvinfo : EIATTR_REGCOUNT
	.align		4
        /*0000*/ 	.byte	0x04, 0x2f
        /*0002*/ 	.short	(.L_1 - .L_0)
	.align		4
.L_0:
        /*0004*/ 	.word	index@(_Z18tiledConvolution1DPKfS0_Pfii)
        /*0008*/ 	.word	0x00000020


	//----- nvinfo : EIATTR_FRAME_SIZE
	.align		4
.L_1:
        /*000c*/ 	.byte	0x04, 0x11
        /*000e*/ 	.short	(.L_3 - .L_2)
	.align		4
.L_2:
        /*0010*/ 	.word	index@(_Z18tiledConvolution1DPKfS0_Pfii)
        /*0014*/ 	.word	0x00000000


	//----- nvinfo : EIATTR_MIN_STACK_SIZE
	.align		4
.L_3:
        /*0018*/ 	.byte	0x04, 0x12
        /*001a*/ 	.short	(.L_5 - .L_4)
	.align		4
.L_4:
        /*001c*/ 	.word	index@(_Z18tiledConvolution1DPKfS0_Pfii)
        /*0020*/ 	.word	0x00000000
.L_5:


//--------------------- .nv.compat                --------------------------
	.section	.nv.compat,"",@"SHT_CUDA_COMPAT_INFO"
	.align	4
        /*0000*/ 	.byte	0x02, 0x09, 0x00, 0x00, 0x02, 0x02, 0x01, 0x00, 0x02, 0x05, 0x05, 0x00, 0x03, 0x07, 0x01, 0x01
        /*0010*/ 	.byte	0x02, 0x03, 0x00, 0x00, 0x02, 0x06, 0x01, 0x00, 0x04, 0x0b, 0x08, 0x00, 0x09, 0x00, 0x00, 0x00
        /*0020*/ 	.byte	0x00, 0x00, 0x00, 0x00


//--------------------- .nv.info._Z18tiledConvolution1DPKfS0_Pfii --------------------------
	.section	.nv.info._Z18tiledConvolution1DPKfS0_Pfii,"",@"SHT_CUDA_INFO"
	.sectionflags	@""
	.align	4


	//----- nvinfo : EIATTR_CUDA_API_VERSION
	.align		4
        /*0000*/ 	.byte	0x04, 0x37
        /*0002*/ 	.short	(.L_7 - .L_6)
.L_6:
        /*0004*/ 	.word	0x00000082


	//----- nvinfo : EIATTR_KPARAM_INFO
	.align		4
.L_7:
        /*0008*/ 	.byte	0x04, 0x17
        /*000a*/ 	.short	(.L_9 - .L_8)
.L_8:
        /*000c*/ 	.word	0x00000000
        /*0010*/ 	.short	0x0004
        /*0012*/ 	.short	0x001c
        /*0014*/ 	.byte	0x00, 0xf0, 0x11, 0x00


	//----- nvinfo : EIATTR_KPARAM_INFO
	.align		4
.L_9:
        /*0018*/ 	.byte	0x04, 0x17
        /*001a*/ 	.short	(.L_11 - .L_10)
.L_10:
        /*001c*/ 	.word	0x00000000
        /*0020*/ 	.short	0x0003
        /*0022*/ 	.short	0x0018
        /*0024*/ 	.byte	0x00, 0xf0, 0x11, 0x00


	//----- nvinfo : EIATTR_KPARAM_INFO
	.align		4
.L_11:
        /*0028*/ 	.byte	0x04, 0x17
        /*002a*/ 	.short	(.L_13 - .L_12)
.L_12:
        /*002c*/ 	.word	0x00000000
        /*0030*/ 	.short	0x0002
        /*0032*/ 	.short	0x0010
        /*0034*/ 	.byte	0x00, 0xf5, 0x21, 0x00


	//----- nvinfo : EIATTR_KPARAM_INFO
	.align		4
.L_13:
        /*0038*/ 	.byte	0x04, 0x17
        /*003a*/ 	.short	(.L_15 - .L_14)
.L_14:
        /*003c*/ 	.word	0x00000000
        /*0040*/ 	.short	0x0001
        /*0042*/ 	.short	0x0008
        /*0044*/ 	.byte	0x00, 0xf5, 0x21, 0x00


	//----- nvinfo : EIATTR_KPARAM_INFO
	.align		4
.L_15:
        /*0048*/ 	.byte	0x04, 0x17
        /*004a*/ 	.short	(.L_17 - .L_16)
.L_16:
        /*004c*/ 	.word	0x00000000
        /*0050*/ 	.short	0x0000
        /*0052*/ 	.short	0x0000
        /*0054*/ 	.byte	0x00, 0xf5, 0x21, 0x00


	//----- nvinfo : EIATTR_SPARSE_MMA_MASK
	.align		4
.L_17:
        /*0058*/ 	.byte	0x03, 0x50
        /*005a*/ 	.short	0x0000


	//----- nvinfo : EIATTR_MAXREG_COUNT
	.align		4
        /*005c*/ 	.byte	0x03, 0x1b
        /*005e*/ 	.short	0x00ff


	//----- nvinfo : EIATTR_NUM_BARRIERS
	.align		4
        /*0060*/ 	.byte	0x02, 0x4c
        /*0062*/ 	.byte	0x01
	.zero		1


	//----- nvinfo : EIATTR_MERCURY_ISA_VERSION
	.align		4
        /*0064*/ 	.byte	0x03, 0x5f
        /*0066*/ 	.short	0x0101


	//----- nvinfo : EIATTR_VRC_CTA_INIT_COUNT
	.align		4
        /*0068*/ 	.byte	0x02, 0x4a
	.zero		1
	.zero		1


	//----- nvinfo : EIATTR_EXIT_INSTR_OFFSETS
	.align		4
        /*006c*/ 	.byte	0x04, 0x1c
        /*006e*/ 	.short	(.L_19 - .L_18)


	//   ....[0]....
.L_18:
        /*0070*/ 	.word	0x00000210


	//   ....[1]....
        /*0074*/ 	.word	0x00000b70


	//----- nvinfo : EIATTR_CRS_STACK_SIZE
	.align		4
.L_19:
        /*0078*/ 	.byte	0x04, 0x1e
        /*007a*/ 	.short	(.L_21 - .L_20)
.L_20:
        /*007c*/ 	.word	0x00000000


	//----- nvinfo : EIATTR_CBANK_PARAM_SIZE
	.align		4
.L_21:
        /*0080*/ 	.byte	0x03, 0x19
        /*0082*/ 	.short	0x0020


	//----- nvinfo : EIATTR_PARAM_CBANK
	.align		4
        /*0084*/ 	.byte	0x04, 0x0a
        /*0086*/ 	.short	(.L_23 - .L_22)
	.align		4
.L_22:
        /*0088*/ 	.word	index@(.nv.constant0._Z18tiledConvolution1DPKfS0_Pfii)
        /*008c*/ 	.short	0x0380
        /*008e*/ 	.short	0x0020


	//----- nvinfo : EIATTR_SW_WAR
	.align		4
.L_23:
        /*0090*/ 	.byte	0x04, 0x36
        /*0092*/ 	.short	(.L_25 - .L_24)
.L_24:
        /*0094*/ 	.word	0x00000008
.L_25:


//--------------------- .nv.callgraph             --------------------------
	.section	.nv.callgraph,"",@"SHT_CUDA_CALLGRAPH"
	.align	4
	.sectionentsize	8
	.align		4
        /*0000*/ 	.word	0x00000000
	.align		4
        /*0004*/ 	.word	0xffffffff
	.align		4
        /*0008*/ 	.word	0x00000000
	.align		4
        /*000c*/ 	.word	0xfffffffe
	.align		4
        /*0010*/ 	.word	0x00000000
	.align		4
        /*0014*/ 	.word	0xfffffffd
	.align		4
        /*0018*/ 	.word	0x00000000
	.align		4
        /*001c*/ 	.word	0xfffffffc


//--------------------- .text._Z18tiledConvolution1DPKfS0_Pfii --------------------------
	.section	.text._Z18tiledConvolution1DPKfS0_Pfii,"ax",@progbits
	.align	128
        .global         _Z18tiledConvolution1DPKfS0_Pfii
        .type           _Z18tiledConvolution1DPKfS0_Pfii,@function
        .size           _Z18tiledConvolution1DPKfS0_Pfii,(.L_x_10 - _Z18tiledConvolution1DPKfS0_Pfii)
        .other          _Z18tiledConvolution1DPKfS0_Pfii,@"STO_CUDA_ENTRY STV_DEFAULT"
_Z18tiledConvolution1DPKfS0_Pfii:
.text._Z18tiledConvolution1DPKfS0_Pfii:
[----:B------:R-:W-:Y:S01]  /*0000*/  LDC R1, c[0x0][0x37c] ;  /* 0x0000df00ff017b82 */ /* 0x000fe20000000800 */
[----:B------:R-:W0:Y:S07]  /*0010*/  S2R R0, SR_TID.X ;  /* 0x0000000000007919 */ /* 0x000e2e0000002100 */
[----:B------:R-:W0:Y:S01]  /*0020*/  S2UR UR5, SR_CTAID.X ;  /* 0x00000000000579c3 */ /* 0x000e220000002500 */
[----:B------:R-:W1:Y:S01]  /*0030*/  LDCU.64 UR8, c[0x0][0x398] ;  /* 0x00007300ff0877ac */ /* 0x000e620008000a00 */
[----:B------:R-:W-:Y:S01]  /*0040*/  BSSY.RECONVERGENT B0, `(.L_x_0) ;  /* 0x000001a000007945 */ /* 0x000fe20003800200 */
[----:B------:R-:W2:Y:S05]  /*0050*/  LDCU.64 UR10, c[0x0][0x358] ;  /* 0x00006b00ff0a77ac */ /* 0x000eaa0008000a00 */
[----:B------:R-:W0:Y:S01]  /*0060*/  LDC R3, c[0x0][0x360] ;  /* 0x0000d800ff037b82 */ /* 0x000e220000000800 */
[----:B-1----:R-:W-:-:S04]  /*0070*/  ULEA.HI UR4, UR9, UR9, URZ, 0x1 ;  /* 0x0000000909047291 */ /* 0x002fc8000f8f08ff */
[----:B------:R-:W-:Y:S01]  /*0080*/  USHF.R.S32.HI UR4, URZ, 0x1, UR4 ;  /* 0x00000001ff047899 */ /* 0x000fe20008011404 */
[----:B0-----:R-:W-:-:S05]  /*0090*/  IMAD R4, R3, UR5, R0 ;  /* 0x0000000503047c24 */ /* 0x001fca000f8e0200 */
[----:B------:R-:W-:-:S04]  /*00a0*/  IADD3 R5, PT, PT, R4, -UR4, RZ ;  /* 0x8000000404057c10 */ /* 0x000fc8000fffe0ff */
[----:B------:R-:W-:-:S04]  /*00b0*/  ISETP.GE.AND P0, PT, R5, UR8, PT ;  /* 0x0000000805007c0c */ /* 0x000fc8000bf06270 */
[----:B------:R-:W-:-:S13]  /*00c0*/  ISETP.LT.OR P0, PT, R5, RZ, P0 ;  /* 0x000000ff0500720c */ /* 0x000fda0000701670 */
[----:B--2---:R-:W-:Y:S05]  /*00d0*/  @P0 BRA `(.L_x_1) ;  /* 0x0000000000280947 */ /* 0x004fea0003800000 */
[----:B------:R-:W0:Y:S02]  /*00e0*/  LDC.64 R2, c[0x0][0x380] ;  /* 0x0000e000ff027b82 */ /* 0x000e240000000a00 */
[----:B0-----:R-:W-:-:S06]  /*00f0*/  IMAD.WIDE.U32 R2, R5, 0x4, R2 ;  /* 0x0000000405027825 */ /* 0x001fcc00078e0002 */
[----:B------:R-:W2:Y:S01]  /*0100*/  LDG.E R2, desc[UR10][R2.64] ;  /* 0x0000000a02027981 */ /* 0x000ea2000c1e1900 */
[----:B------:R-:W0:Y:S01]  /*0110*/  S2UR UR5, SR_CgaCtaId ;  /* 0x00000000000579c3 */ /* 0x000e220000008800 */
[----:B------:R-:W-:Y:S02]  /*0120*/  UMOV UR4, 0x400 ;  /* 0x0000040000047882 */ /* 0x000fe40000000000 */
[----:B0-----:R-:W-:-:S06]  /*0130*/  ULEA UR4, UR5, UR4, 0x18 ;  /* 0x0000000405047291 */ /* 0x001fcc000f8ec0ff */
[----:B------:R-:W-:-:S04]  /*0140*/  MOV R5, UR4 ;  /* 0x0000000400057c02 */ /* 0x000fc80008000f00 */
[----:B------:R-:W-:-:S05]  /*0150*/  LEA R9, R0, R5, 0x2 ;  /* 0x0000000500097211 */ /* 0x000fca00078e10ff */
[----:B--2---:R1:W-:Y:S01]  /*0160*/  STS [R9], R2 ;  /* 0x0000000209007388 */ /* 0x0043e20000000800 */
[----:B------:R-:W-:Y:S05]  /*0170*/  BRA `(.L_x_2) ;  /* 0x0000000000187947 */ /* 0x000fea0003800000 */
.L_x_1:
[----:B------:R-:W0:Y:S01]  /*0180*/  S2UR UR5, SR_CgaCtaId ;  /* 0x00000000000579c3 */ /* 0x000e220000008800 */
[----:B------:R-:W-:Y:S02]  /*0190*/  UMOV UR4, 0x400 ;  /* 0x0000040000047882 */ /* 0x000fe40000000000 */
[----:B0-----:R-:W-:-:S06]  /*01a0*/  ULEA UR4, UR5, UR4, 0x18 ;  /* 0x0000000405047291 */ /* 0x001fcc000f8ec0ff */
[----:B------:R-:W-:-:S04]  /*01b0*/  MOV R5, UR4 ;  /* 0x0000000400057c02 */ /* 0x000fc80008000f00 */
[----:B------:R-:W-:-:S05]  /*01c0*/  LEA R9, R0, R5, 0x2 ;  /* 0x0000000500097211 */ /* 0x000fca00078e10ff */
[----:B------:R0:W-:Y:S02]  /*01d0*/  STS [R9], RZ ;  /* 0x000000ff09007388 */ /* 0x0001e40000000800 */
.L_x_2:
[----:B------:R-:W-:Y:S05]  /*01e0*/  BSYNC.RECONVERGENT B0 ;  /* 0x0000000000007941 */ /* 0x000fea0003800200 */
.L_x_0:
[----:B------:R-:W-:Y:S01]  /*01f0*/  BAR.SYNC.DEFER_BLOCKING 0x0 ;  /* 0x0000000000007b1d */ /* 0x000fe20000010000 */
[----:B------:R-:W-:-:S13]  /*0200*/  ISETP.GE.AND P0, PT, R4, UR8, PT ;  /* 0x0000000804007c0c */ /* 0x000fda000bf06270 */
[----:B------:R-:W-:Y:S05]  /*0210*/  @P0 EXIT ;  /* 0x000000000000094d */ /* 0x000fea0003800000 */
[----:B------:R-:W-:Y:S01]  /*0220*/  UISETP.GE.AND UP0, UPT, UR9, 0x1, UPT ;  /* 0x000000010900788c */ /* 0x000fe2000bf06270 */
[----:B------:R-:W-:-:S08]  /*0230*/  HFMA2 R19, -RZ, RZ, 0, 0 ;  /* 0x00000000ff137431 */ /* 0x000fd000000001ff */
[----:B------:R-:W-:Y:S05]  /*0240*/  BRA.U !UP0, `(.L_x_3) ;  /* 0x00000009083c7547 */ /* 0x000fea000b800000 */
[----:B------:R-:W-:Y:S01]  /*0250*/  UISETP.GE.U32.AND UP1, UPT, UR9, 0x10, UPT ;  /* 0x000000100900788c */ /* 0x000fe2000bf26070 */
[----:B------:R-:W-:Y:S01]  /*0260*/  MOV R19, RZ ;  /* 0x000000ff00137202 */ /* 0x000fe20000000f00 */
[----:B------:R-:W-:Y:S01]  /*0270*/  ULOP3.LUT UR6, UR9, 0xf, URZ, 0xc0, !UPT ;  /* 0x0000000f09067892 */ /* 0x000fe2000f8ec0ff */
[----:B------:R-:W-:-:S03]  /*0280*/  MOV R7, RZ ;  /* 0x000000ff00077202 */ /* 0x000fc60000000f00 */
[----:B------:R-:W-:-:S03]  /*0290*/  UISETP.NE.AND UP0, UPT, UR6, URZ, UPT ;  /* 0x000000ff0600728c */ /* 0x000fc6000bf05270 */
[----:B------:R-:W-:Y:S08]  /*02a0*/  BRA.U !UP1, `(.L_x_4) ;  /* 0x0000000509007547 */ /* 0x000ff0000b800000 */
[----:B------:R-:W2:Y:S01]  /*02b0*/  LDCU.64 UR4, c[0x0][0x388] ;  /* 0x00007100ff0477ac */ /* 0x000ea20008000a00 */
[----:B------:R-:W-:Y:S02]  /*02c0*/  IADD3 R6, PT, PT, R9, 0x20, RZ ;  /* 0x0000002009067810 */ /* 0x000fe40007ffe0ff */
[----:B------:R-:W-:Y:S01]  /*02d0*/  MOV R19, RZ ;  /* 0x000000ff00137202 */ /* 0x000fe20000000f00 */
[----:B------:R-:W-:-:S04]  /*02e0*/  ULOP3.LUT UR7, UR9, 0x7ffffff0, URZ, 0xc0, !UPT ;  /* 0x7ffffff009077892 */ /* 0x000fc8000f8ec0ff */
[----:B------:R-:W-:Y:S02]  /*02f0*/  UIADD3 UR8, UPT, UPT, -UR7, URZ, URZ ;  /* 0x000000ff07087290 */ /* 0x000fe4000fffe1ff */
[----:B------:R-:W-:Y:S01]  /*0300*/  MOV R7, UR7 ;  /* 0x0000000700077c02 */ /* 0x000fe20008000f00 */
[----:B--2---:R-:W-:-:S04]  /*0310*/  UIADD3 UR4, UP1, UPT, UR4, 0x20, URZ ;  /* 0x0000002004047890 */ /* 0x004fc8000ff3e0ff */
[----:B------:R-:W-:Y:S02]  /*0320*/  UIADD3.X UR5, UPT, UPT, URZ, UR5, URZ, UP1, !UPT ;  /* 0x00000005ff057290 */ /* 0x000fe40008ffe4ff */
[----:B-1----:R-:W-:-:S04]  /*0330*/  MOV R2, UR4 ;  /* 0x0000000400027c02 */ /* 0x002fc80008000f00 */
[----:B------:R-:W-:-:S07]  /*0340*/  MOV R3, UR5 ;  /* 0x0000000500037c02 */ /* 0x000fce0008000f00 */
.L_x_5:
[----:B------:R-:W2:Y:S04]  /*0350*/  LDG.E R23, desc[UR10][R2.64+-0x20] ;  /* 0xffffe00a02177981 */ /* 0x000ea8000c1e1900 */
[----:B------:R-:W3:Y:S04]  /*0360*/  LDG.E R27, desc[UR10][R2.64+-0x1c] ;  /* 0xffffe40a021b7981 */ /* 0x000ee8000c1e1900 */
[----:B------:R-:W4:Y:S04]  /*0370*/  LDG.E R21, desc[UR10][R2.64+-0x18] ;  /* 0xffffe80a02157981 */ /* 0x000f28000c1e1900 */
[----:B------:R-:W5:Y:S04]  /*0380*/  LDG.E R20, desc[UR10][R2.64+-0x14] ;  /* 0xffffec0a02147981 */ /* 0x000f68000c1e1900 */
        /* <DEDUP_REMOVED lines=11> */
[----:B0-----:R0:W5:Y:S01]  /*0440*/  LDG.E R9, desc[UR10][R2.64+0x1c] ;  /* 0x00001c0a02097981 */ /* 0x001162000c1e1900 */
[----:B------:R-:W-:-:S03]  /*0450*/  UIADD3 UR8, UPT, UPT, UR8, 0x10, URZ ;  /* 0x0000001008087890 */ /* 0x000fc6000fffe0ff */
[----:B------:R-:W2:Y:S01]  /*0460*/  LDS R24, [R6+-0x20] ;  /* 0xffffe00006187984 */ /* 0x000ea20000000800 */
[----:B------:R-:W-:-:S03]  /*0470*/  UISETP.NE.AND UP1, UPT, UR8, URZ, UPT ;  /* 0x000000ff0800728c */ /* 0x000fc6000bf25270 */
[----:B------:R-:W3:Y:S01]  /*0480*/  LDS R26, [R6+-0x1c] ;  /* 0xffffe400061a7984 */ /* 0x000ee20000000800 */
[----:B0-----:R-:W-:-:S03]  /*0490*/  IADD3 R2, P0, PT, R2, 0x40, RZ ;  /* 0x0000004002027810 */ /* 0x001fc60007f1e0ff */
[----:B------:R-:W4:Y:S01]  /*04a0*/  LDS R29, [R6+-0x18] ;  /* 0xffffe800061d7984 */ /* 0x000f220000000800 */
[----:B------:R-:W-:-:S03]  /*04b0*/  IADD3.X R3, PT, PT, RZ, R3, RZ, P0, !PT ;  /* 0x00000003ff037210 */ /* 0x000fc600007fe4ff */
[----:B------:R-:W5:Y:S01]  /*04c0*/  LDS R25, [R6+-0x14] ;  /* 0xffffec0006197984 */ /* 0x000f620000000800 */
[----:B--2---:R-:W-:-:S03]  /*04d0*/  FFMA R23, R24, R23, R19 ;  /* 0x0000001718177223 */ /* 0x004fc60000000013 */
[----:B------:R-:W-:Y:S01]  /*04e0*/  LDS R19, [R6+-0xc] ;  /* 0xfffff40006137984 */ /* 0x000fe20000000800 */
[----:B---3--:R-:W-:-:S03]  /*04f0*/  FFMA R26, R26, R27, R23 ;  /* 0x0000001b1a1a7223 */ /* 0x008fc60000000017 */
[----:B------:R-:W0:Y:S01]  /*0500*/  LDS R27, [R6+-0x10] ;  /* 0xfffff000061b7984 */ /* 0x000e220000000800 */
[----:B----4-:R-:W-:-:S03]  /*0510*/  FFMA R26, R29, R21, R26 ;  /* 0x000000151d1a7223 */ /* 0x010fc6000000001a */
[----:B------:R-:W1:Y:S01]  /*0520*/  LDS R23, [R6+-0x8] ;  /* 0xfffff80006177984 */ /* 0x000e620000000800 */
[----:B-----5:R-:W-:-:S03]  /*0530*/  FFMA R26, R25, R20, R26 ;  /* 0x00000014191a7223 */ /* 0x020fc6000000001a */
[----:B------:R-:W2:Y:S04]  /*0540*/  LDS R21, [R6+-0x4] ;  /* 0xfffffc0006157984 */ /* 0x000ea80000000800 */
[----:B------:R-:W3:Y:S04]  /*0550*/  LDS R20, [R6] ;  /* 0x0000000006147984 */ /* 0x000ee80000000800 */
[----:B------:R-:W4:Y:S04]  /*0560*/  LDS R25, [R6+0x4] ;  /* 0x0000040006197984 */ /* 0x000f280000000800 */
[----:B------:R-:W-:Y:S01]  /*0570*/  LDS R24, [R6+0x10] ;  /* 0x0000100006187984 */ /* 0x000fe20000000800 */
[----:B0-----:R-:W-:-:S03]  /*0580*/  FFMA R26, R27, R22, R26 ;  /* 0x000000161b1a7223 */ /* 0x001fc6000000001a */
[----:B------:R-:W0:Y:S01]  /*0590*/  LDS R22, [R6+0x8] ;  /* 0x0000080006167984 */ /* 0x000e220000000800 */
[----:B------:R-:W-:-:S03]  /*05a0*/  FFMA R26, R19, R18, R26 ;  /* 0x00000012131a7223 */ /* 0x000fc6000000001a */
[----:B------:R-:W5:Y:S01]  /*05b0*/  LDS R27, [R6+0xc] ;  /* 0x00000c00061b7984 */ /* 0x000f620000000800 */
[----:B-1----:R-:W-:-:S03]  /*05c0*/  FFMA R26, R23, R12, R26 ;  /* 0x0000000c171a7223 */ /* 0x002fc6000000001a */
[----:B------:R-:W1:Y:S01]  /*05d0*/  LDS R18, [R6+0x14] ;  /* 0x0000140006127984 */ /* 0x000e620000000800 */
[----:B--2---:R-:W-:-:S03]  /*05e0*/  FFMA R21, R21, R10, R26 ;  /* 0x0000000a15157223 */ /* 0x004fc6000000001a */
[----:B------:R-:W2:Y:S01]  /*05f0*/  LDS R19, [R6+0x18] ;  /* 0x0000180006137984 */ /* 0x000ea20000000800 */
[----:B---3--:R-:W-:-:S03]  /*0600*/  FFMA R20, R20, R17, R21 ;  /* 0x0000001114147223 */ /* 0x008fc60000000015 */
[----:B------:R3:W2:Y:S01]  /*0610*/  LDS R12, [R6+0x1c] ;  /* 0x00001c00060c7984 */ /* 0x0006a20000000800 */
[----:B----4-:R-:W-:Y:S01]  /*0620*/  FFMA R25, R25, R16, R20 ;  /* 0x0000001019197223 */ /* 0x010fe20000000014 */
[----:B---3--:R-:W-:-:S03]  /*0630*/  IADD3 R6, PT, PT, R6, 0x40, RZ ;  /* 0x0000004006067810 */ /* 0x008fc60007ffe0ff */
[----:B0-----:R-:W-:-:S04]  /*0640*/  FFMA R22, R22, R15, R25 ;  /* 0x0000000f16167223 */ /* 0x001fc80000000019 */
[----:B-----5:R-:W-:-:S04]  /*0650*/  FFMA R27, R27, R14, R22 ;  /* 0x0000000e1b1b7223 */ /* 0x020fc80000000016 */
[----:B------:R-:W-:-:S04]  /*0660*/  FFMA R13, R24, R13, R27 ;  /* 0x0000000d180d7223 */ /* 0x000fc8000000001b */
[----:B-1----:R-:W-:-:S04]  /*0670*/  FFMA R18, R18, R11, R13 ;  /* 0x0000000b12127223 */ /* 0x002fc8000000000d */
[----:B--2---:R-:W-:-:S04]  /*0680*/  FFMA R19, R19, R8, R18 ;  /* 0x0000000813137223 */ /* 0x004fc80000000012 */
[----:B------:R-:W-:Y:S01]  /*0690*/  FFMA R19, R12, R9, R19 ;  /* 0x000000090c137223 */ /* 0x000fe20000000013 */
[----:B------:R-:W-:Y:S06]  /*06a0*/  BRA.U UP1, `(.L_x_5) ;  /* 0xfffffffd01287547 */ /* 0x000fec000b83ffff */
.L_x_4:
[----:B------:R-:W-:Y:S05]  /*06b0*/  BRA.U !UP0, `(.L_x_3) ;  /* 0x0000000508207547 */ /* 0x000fea000b800000 */
[----:B------:R-:W-:Y:S02]  /*06c0*/  UISETP.GE.U32.AND UP0, UPT, UR6, 0x8, UPT ;  /* 0x000000080600788c */ /* 0x000fe4000bf06070 */
[----:B------:R-:W-:-:S04]  /*06d0*/  ULOP3.LUT UR5, UR9, 0x7, URZ, 0xc0, !UPT ;  /* 0x0000000709057892 */ /* 0x000fc8000f8ec0ff */
[----:B------:R-:W-:-:S03]  /*06e0*/  UISETP.NE.AND UP1, UPT, UR5, URZ, UPT ;  /* 0x000000ff0500728c */ /* 0x000fc6000bf25270 */
[----:B------:R-:W-:Y:S08]  /*06f0*/  BRA.U !UP0, `(.L_x_6) ;  /* 0x0000000108747547 */ /* 0x000ff0000b800000 */
[----:B01----:R-:W0:Y:S02]  /*0700*/  LDC.64 R8, c[0x0][0x388] ;  /* 0x0000e200ff087b82 */ /* 0x003e240000000a00 */
[----:B0-----:R-:W-:-:S05]  /*0710*/  IMAD.WIDE.U32 R8, R7, 0x4, R8 ;  /* 0x0000000407087825 */ /* 0x001fca00078e0008 */
[----:B------:R-:W2:Y:S04]  /*0720*/  LDG.E R11, desc[UR10][R8.64] ;  /* 0x0000000a080b7981 */ /* 0x000ea8000c1e1900 */
[----:B------:R-:W3:Y:S04]  /*0730*/  LDG.E R13, desc[UR10][R8.64+0x4] ;  /* 0x0000040a080d7981 */ /* 0x000ee8000c1e1900 */
[----:B------:R-:W4:Y:S04]  /*0740*/  LDG.E R15, desc[UR10][R8.64+0x8] ;  /* 0x0000080a080f7981 */ /* 0x000f28000c1e1900 */
[----:B------:R-:W5:Y:S04]  /*0750*/  LDG.E R17, desc[UR10][R8.64+0xc] ;  /* 0x00000c0a08117981 */ /* 0x000f68000c1e1900 */
[----:B------:R-:W5:Y:S04]  /*0760*/  LDG.E R21, desc[UR10][R8.64+0x10] ;  /* 0x0000100a08157981 */ /* 0x000f68000c1e1900 */
[----:B------:R-:W5:Y:S04]  /*0770*/  LDG.E R6, desc[UR10][R8.64+0x14] ;  /* 0x0000140a08067981 */ /* 0x000f68000c1e1900 */
[----:B------:R-:W5:Y:S04]  /*0780*/  LDG.E R2, desc[UR10][R8.64+0x18] ;  /* 0x0000180a08027981 */ /* 0x000f68000c1e1900 */
[----:B------:R-:W5:Y:S01]  /*0790*/  LDG.E R3, desc[UR10][R8.64+0x1c] ;  /* 0x00001c0a08037981 */ /* 0x000f62000c1e1900 */
[----:B------:R-:W-:-:S02]  /*07a0*/  IADD3 R10, PT, PT, R7, R0, RZ ;  /* 0x00000000070a7210 */ /* 0x000fc40007ffe0ff */
[----:B------:R-:W-:Y:S02]  /*07b0*/  IADD3 R7, PT, PT, R7, 0x8, RZ ;  /* 0x0000000807077810 */ /* 0x000fe40007ffe0ff */
[----:B------:R-:W-:-:S05]  /*07c0*/  LEA R10, R10, R5, 0x2 ;  /* 0x000000050a0a7211 */ /* 0x000fca00078e10ff */
[----:B------:R-:W2:Y:S04]  /*07d0*/  LDS R12, [R10] ;  /* 0x000000000a0c7984 */ /* 0x000ea80000000800 */
[----:B------:R-:W3:Y:S04]  /*07e0*/  LDS R14, [R10+0x4] ;  /* 0x000004000a0e7984 */ /* 0x000ee80000000800 */
[----:B------:R-:W4:Y:S04]  /*07f0*/  LDS R16, [R10+0x8] ;  /* 0x000008000a107984 */ /* 0x000f280000000800 */
[----:B------:R-:W5:Y:S04]  /*0800*/  LDS R18, [R10+0xc] ;  /* 0x00000c000a127984 */ /* 0x000f680000000800 */
[----:B------:R-:W0:Y:S04]  /*0810*/  LDS R20, [R10+0x10] ;  /* 0x000010000a147984 */ /* 0x000e280000000800 */
[----:B------:R-:W1:Y:S04]  /*0820*/  LDS R22, [R10+0x14] ;  /* 0x000014000a167984 */ /* 0x000e680000000800 */
[----:B------:R-:W1:Y:S04]  /*0830*/  LDS R24, [R10+0x18] ;  /* 0x000018000a187984 */ /* 0x000e680000000800 */
[----:B------:R-:W1:Y:S01]  /*0840*/  LDS R23, [R10+0x1c] ;  /* 0x00001c000a177984 */ /* 0x000e620000000800 */
[----:B--2---:R-:W-:-:S04]  /*0850*/  FFMA R11, R12, R11, R19 ;  /* 0x0000000b0c0b7223 */ /* 0x004fc80000000013 */
[----:B---3--:R-:W-:-:S04]  /*0860*/  FFMA R11, R14, R13, R11 ;  /* 0x0000000d0e0b7223 */ /* 0x008fc8000000000b */
[----:B----4-:R-:W-:-:S04]  /*0870*/  FFMA R11, R16, R15, R11 ;  /* 0x0000000f100b7223 */ /* 0x010fc8000000000b */
[----:B-----5:R-:W-:-:S04]  /*0880*/  FFMA R11, R18, R17, R11 ;  /* 0x00000011120b7223 */ /* 0x020fc8000000000b */
[----:B0-----:R-:W-:-:S04]  /*0890*/  FFMA R11, R20, R21, R11 ;  /* 0x00000015140b7223 */ /* 0x001fc8000000000b */
[----:B-1----:R-:W-:-:S04]  /*08a0*/  FFMA R11, R22, R6, R11 ;  /* 0x00000006160b7223 */ /* 0x002fc8000000000b */
[----:B------:R-:W-:-:S04]  /*08b0*/  FFMA R2, R24, R2, R11 ;  /* 0x0000000218027223 */ /* 0x000fc8000000000b */
[----:B------:R-:W-:-:S07]  /*08c0*/  FFMA R19, R23, R3, R2 ;  /* 0x0000000317137223 */ /* 0x000fce0000000002 */
.L_x_6:
[----:B------:R-:W-:Y:S05]  /*08d0*/  BRA.U !UP1, `(.L_x_3) ;  /* 0x0000000109987547 */ /* 0x000fea000b800000 */
[----:B------:R-:W-:Y:S02]  /*08e0*/  UISETP.GE.U32.AND UP0, UPT, UR5, 0x4, UPT ;  /* 0x000000040500788c */ /* 0x000fe4000bf06070 */
[----:B------:R-:W-:-:S04]  /*08f0*/  ULOP3.LUT UR4, UR9, 0x3, URZ, 0xc0, !UPT ;  /* 0x0000000309047892 */ /* 0x000fc8000f8ec0ff */
[----:B------:R-:W-:-:S03]  /*0900*/  UISETP.NE.AND UP1, UPT, UR4, URZ, UPT ;  /* 0x000000ff0400728c */ /* 0x000fc6000bf25270 */
[----:B------:R-:W-:Y:S08]  /*0910*/  BRA.U !UP0, `(.L_x_7) ;  /* 0x0000000108447547 */ /* 0x000ff0000b800000 */
[----:B-1----:R-:W1:Y:S02]  /*0920*/  LDC.64 R2, c[0x0][0x388] ;  /* 0x0000e200ff027b82 */ /* 0x002e640000000a00 */
[----:B-1----:R-:W-:-:S05]  /*0930*/  IMAD.WIDE.U32 R2, R7, 0x4, R2 ;  /* 0x0000000407027825 */ /* 0x002fca00078e0002 */
[----:B0-----:R-:W2:Y:S04]  /*0940*/  LDG.E R9, desc[UR10][R2.64] ;  /* 0x0000000a02097981 */ /* 0x001ea8000c1e1900 */
[----:B------:R-:W3:Y:S04]  /*0950*/  LDG.E R10, desc[UR10][R2.64+0x4] ;  /* 0x0000040a020a7981 */ /* 0x000ee8000c1e1900 */
[----:B------:R-:W4:Y:S04]  /*0960*/  LDG.E R12, desc[UR10][R2.64+0x8] ;  /* 0x0000080a020c7981 */ /* 0x000f28000c1e1900 */
[----:B------:R-:W5:Y:S01]  /*0970*/  LDG.E R14, desc[UR10][R2.64+0xc] ;  /* 0x00000c0a020e7981 */ /* 0x000f62000c1e1900 */
[----:B------:R-:W-:-:S02]  /*0980*/  IADD3 R6, PT, PT, R7, R0, RZ ;  /* 0x0000000007067210 */ /* 0x000fc40007ffe0ff */
[----:B------:R-:W-:Y:S02]  /*0990*/  IADD3 R7, PT, PT, R7, 0x4, RZ ;  /* 0x0000000407077810 */ /* 0x000fe40007ffe0ff */
[----:B------:R-:W-:-:S05]  /*09a0*/  LEA R6, R6, R5, 0x2 ;  /* 0x0000000506067211 */ /* 0x000fca00078e10ff */
[----:B------:R-:W2:Y:S04]  /*09b0*/  LDS R8, [R6] ;  /* 0x0000000006087984 */ /* 0x000ea80000000800 */
[----:B------:R-:W3:Y:S04]  /*09c0*/  LDS R11, [R6+0x4] ;  /* 0x00000400060b7984 */ /* 0x000ee80000000800 */
[----:B------:R-:W4:Y:S04]  /*09d0*/  LDS R13, [R6+0x8] ;  /* 0x00000800060d7984 */ /* 0x000f280000000800 */
[----:B------:R-:W5:Y:S01]  /*09e0*/  LDS R15, [R6+0xc] ;  /* 0x00000c00060f7984 */ /* 0x000f620000000800 */
[----:B--2---:R-:W-:-:S04]  /*09f0*/  FFMA R8, R8, R9, R19 ;  /* 0x0000000908087223 */ /* 0x004fc80000000013 */
[----:B---3--:R-:W-:-:S04]  /*0a00*/  FFMA R8, R11, R10, R8 ;  /* 0x0000000a0b087223 */ /* 0x008fc80000000008 */
[----:B----4-:R-:W-:-:S04]  /*0a10*/  FFMA R8, R13, R12, R8 ;  /* 0x0000000c0d087223 */ /* 0x010fc80000000008 */
[----:B-----5:R-:W-:-:S07]  /*0a20*/  FFMA R19, R15, R14, R8 ;  /* 0x0000000e0f137223 */ /* 0x020fce0000000008 */
.L_x_7:
[----:B------:R-:W-:Y:S05]  /*0a30*/  BRA.U !UP1, `(.L_x_3) ;  /* 0x0000000109407547 */ /* 0x000fea000b800000 */
[----:B-1----:R-:W1:Y:S01]  /*0a40*/  LDC.64 R2, c[0x0][0x388] ;  /* 0x0000e200ff027b82 */ /* 0x002e620000000a00 */
[----:B------:R-:W-:Y:S01]  /*0a50*/  IADD3 R0, PT, PT, R0, R7, RZ ;  /* 0x0000000700007210 */ /* 0x000fe20007ffe0ff */
[----:B------:R-:W-:-:S03]  /*0a60*/  UIADD3 UR4, UPT, UPT, -UR4, URZ, URZ ;  /* 0x000000ff04047290 */ /* 0x000fc6000fffe1ff */
[----:B------:R-:W-:Y:S01]  /*0a70*/  LEA R0, R0, R5, 0x2 ;  /* 0x0000000500007211 */ /* 0x000fe200078e10ff */
[----:B-1----:R-:W-:-:S03]  /*0a80*/  IMAD.WIDE.U32 R2, R7, 0x4, R2 ;  /* 0x0000000407027825 */ /* 0x002fc600078e0002 */
[----:B------:R-:W-:-:S07]  /*0a90*/  MOV R5, R2 ;  /* 0x0000000200057202 */ /* 0x000fce0000000f00 */
.L_x_8:
[----:B------:R-:W-:Y:S01]  /*0aa0*/  MOV R2, R5 ;  /* 0x0000000500027202 */ /* 0x000fe20000000f00 */
[----:B------:R1:W2:Y:S05]  /*0ab0*/  LDS R6, [R0] ;  /* 0x0000000000067984 */ /* 0x0002aa0000000800 */
[----:B------:R3:W2:Y:S01]  /*0ac0*/  LDG.E R2, desc[UR10][R2.64] ;  /* 0x0000000a02027981 */ /* 0x0006a2000c1e1900 */
[----:B------:R-:W-:Y:S01]  /*0ad0*/  UIADD3 UR4, UPT, UPT, UR4, 0x1, URZ ;  /* 0x0000000104047890 */ /* 0x000fe2000fffe0ff */
[----:B------:R-:W-:Y:S02]  /*0ae0*/  IADD3 R5, P0, PT, R5, 0x4, RZ ;  /* 0x0000000405057810 */ /* 0x000fe40007f1e0ff */
[----:B-1----:R-:W-:Y:S01]  /*0af0*/  IADD3 R0, PT, PT, R0, 0x4, RZ ;  /* 0x0000000400007810 */ /* 0x002fe20007ffe0ff */
[----:B------:R-:W-:Y:S01]  /*0b00*/  UISETP.NE.AND UP0, UPT, UR4, URZ, UPT ;  /* 0x000000ff0400728c */ /* 0x000fe2000bf05270 */
[----:B---3--:R-:W-:Y:S01]  /*0b10*/  IADD3.X R3, PT, PT, RZ, R3, RZ, P0, !PT ;  /* 0x00000003ff037210 */ /* 0x008fe200007fe4ff */
[----:B--2---:R-:W-:-:S07]  /*0b20*/  FFMA R19, R6, R2, R19 ;  /* 0x0000000206137223 */ /* 0x004fce0000000013 */
[----:B------:R-:W-:Y:S05]  /*0b30*/  BRA.U UP0, `(.L_x_8) ;  /* 0xfffffffd00d87547 */ /* 0x000fea000b83ffff */
.L_x_3:
[----:B-1----:R-:W1:Y:S02]  /*0b40*/  LDC.64 R2, c[0x0][0x390] ;  /* 0x0000e400ff027b82 */ /* 0x002e640000000a00 */
[----:B-1----:R-:W-:-:S05]  /*0b50*/  IMAD.WIDE R4, R4, 0x4, R2 ;  /* 0x0000000404047825 */ /* 0x002fca00078e0202 */
[----:B------:R-:W-:Y:S01]  /*0b60*/  STG.E desc[UR10][R4.64], R19 ;  /* 0x0000001304007986 */ /* 0x000fe2000c10190a */
[----:B------:R-:W-:Y:S05]  /*0b70*/  EXIT ;  /* 0x000000000000794d */ /* 0x000fea0003800000 */
.L_x_9:
[----:B------:R-:W-:-:S00]  /*0b80*/  BRA `(.L_x_9) ;  /* 0xfffffffc00fc7947 */ /* 0x000fc0000383ffff */
[----:B------:R-:W-:-:S00]  /*0b90*/  NOP ;  /* 0x0000000000007918 */ /* 0x000fc00000000000 */
        /* <DEDUP_REMOVED lines=14> */
.L_x_10:


//--------------------- .nv.shared._Z18tiledConvolution1DPKfS0_Pfii --------------------------
	.section	.nv.shared._Z18tiledConvolution1DPKfS0_Pfii,"aw",@nobits
	.sectionflags	@""
	.align	16
	.zero		1024


//--------------------- .nv.shared.reserved.0     --------------------------
	.section	.nv.shared.reserved.0,"aw",@nobits
	.weak		__nv_reservedSMEM_offset_0_alias
	.size		__nv_reservedSMEM_offset_0_alias, 0, 64
	.other		__nv_reservedSMEM_offset_0_alias,@"STO_CUDA_RESERVED_SHARED STV_DEFAULT"
__nv_reservedSMEM_offset_0_alias:
	.zero		0
	.zero		64


//--------------------- .nv.constant0._Z18tiledConvolution1DPKfS0_Pfii --------------------------
	.section	.nv.constant0._Z18tiledConvolution1DPKfS0_Pfii,"a",@progbits
	.sectionflags	@""
	.align	4
.nv.constant0._Z18tiledConvolution1DPKfS0_Pfii:
	.zero		928


//--------------------- SYMBOLS --------------------------

	.type		.nv.reservedSmem.offset0,@object
	.size		.nv.reservedSmem.offset0,0x4
	.type		.nv.reservedSmem.cap,@object
	.size		.nv.reservedSmem.cap,0x4
